//
// Generated by NVIDIA NVVM Compiler
//
// Compiler Build ID: CL-36424714
// Cuda compilation tools, release 13.0, V13.0.88
// Based on NVVM 20.0.0
//

.version 9.0
.target sm_100
.address_size 64

	// .globl	_Z3sumPiS_
.extern .shared .align 16 .b8 shared[];

.visible .entry _Z3sumPiS_(
	.param .u64 .ptr .align 1 _Z3sumPiS__param_0,
	.param .u64 .ptr .align 1 _Z3sumPiS__param_1
)
{
	.reg .pred 	%p<12>;
	.reg .b32 	%r<145>;
	.reg .b64 	%rd<9>;

	ld.param.u64 	%rd2, [_Z3sumPiS__param_0];
	ld.param.u64 	%rd1, [_Z3sumPiS__param_1];
	cvta.to.global.u64 	%rd3, %rd2;
	mov.u32 	%r1, %tid.x;
	mov.u32 	%r2, %ctaid.x;
	mov.u32 	%r3, %ntid.x;
	mad.lo.s32 	%r44, %r2, %r3, %r1;
	mul.wide.u32 	%rd4, %r44, 4;
	add.s64 	%rd5, %rd3, %rd4;
	ld.global.u32 	%r45, [%rd5];
	shl.b32 	%r46, %r1, 2;
	mov.u32 	%r47, shared;
	add.s32 	%r4, %r47, %r46;
	st.shared.u32 	[%r4], %r45;
	bar.sync 	0;
	shr.u32 	%r5, %r3, 1;
	setp.ge.u32 	%p1, %r1, %r5;
	@%p1 bra 	$L__BB0_2;
	shl.b32 	%r48, %r5, 2;
	add.s32 	%r49, %r4, %r48;
	ld.shared.u32 	%r50, [%r49];
	ld.shared.u32 	%r51, [%r4];
	add.s32 	%r52, %r51, %r50;
	st.shared.u32 	[%r4], %r52;
$L__BB0_2:
	bar.sync 	0;
	setp.ne.s32 	%p2, %r1, 0;
	@%p2 bra 	$L__BB0_19;
	sub.s32 	%r53, %r3, %r5;
	setp.eq.s32 	%p3, %r53, 1;
	ld.shared.u32 	%r143, [shared];
	@%p3 bra 	$L__BB0_18;
	not.b32 	%r56, %r5;
	add.s32 	%r7, %r3, %r56;
	add.s32 	%r58, %r53, -2;
	and.b32  	%r8, %r7, 15;
	setp.lt.u32 	%p4, %r58, 15;
	mov.b32 	%r136, 1;
	@%p4 bra 	$L__BB0_8;
	add.s32 	%r127, %r47, 32;
	and.b32  	%r62, %r7, -16;
	neg.s32 	%r129, %r62;
	mov.b32 	%r128, 0;
$L__BB0_6:
	.pragma "nounroll";
	ld.shared.u32 	%r63, [%r127+-28];
	add.s32 	%r64, %r143, %r63;
	ld.shared.v2.u32 	{%r65, %r66}, [%r127+-24];
	add.s32 	%r67, %r64, %r65;
	add.s32 	%r68, %r67, %r66;
	ld.shared.v4.u32 	{%r69, %r70, %r71, %r72}, [%r127+-16];
	add.s32 	%r73, %r68, %r69;
	add.s32 	%r74, %r73, %r70;
	add.s32 	%r75, %r74, %r71;
	add.s32 	%r76, %r75, %r72;
	ld.shared.v4.u32 	{%r77, %r78, %r79, %r80}, [%r127];
	add.s32 	%r81, %r76, %r77;
	add.s32 	%r82, %r81, %r78;
	add.s32 	%r83, %r82, %r79;
	add.s32 	%r84, %r83, %r80;
	ld.shared.v4.u32 	{%r85, %r86, %r87, %r88}, [%r127+16];
	add.s32 	%r89, %r84, %r85;
	add.s32 	%r90, %r89, %r86;
	add.s32 	%r91, %r90, %r87;
	add.s32 	%r92, %r91, %r88;
	ld.shared.u32 	%r93, [%r127+32];
	add.s32 	%r143, %r92, %r93;
	add.s32 	%r129, %r129, 16;
	add.s32 	%r128, %r128, 16;
	add.s32 	%r127, %r127, 64;
	setp.ne.s32 	%p5, %r129, 0;
	@%p5 bra 	$L__BB0_6;
	add.s32 	%r136, %r128, 1;
$L__BB0_8:
	setp.eq.s32 	%p6, %r8, 0;
	@%p6 bra 	$L__BB0_17;
	and.b32  	%r22, %r7, 7;
	setp.lt.u32 	%p7, %r8, 8;
	@%p7 bra 	$L__BB0_11;
	shl.b32 	%r95, %r136, 2;
	add.s32 	%r97, %r47, %r95;
	ld.shared.u32 	%r98, [%r97];
	add.s32 	%r99, %r143, %r98;
	ld.shared.u32 	%r100, [%r97+4];
	add.s32 	%r101, %r99, %r100;
	ld.shared.u32 	%r102, [%r97+8];
	add.s32 	%r103, %r101, %r102;
	ld.shared.u32 	%r104, [%r97+12];
	add.s32 	%r105, %r103, %r104;
	ld.shared.u32 	%r106, [%r97+16];
	add.s32 	%r107, %r105, %r106;
	ld.shared.u32 	%r108, [%r97+20];
	add.s32 	%r109, %r107, %r108;
	ld.shared.u32 	%r110, [%r97+24];
	add.s32 	%r111, %r109, %r110;
	ld.shared.u32 	%r112, [%r97+28];
	add.s32 	%r143, %r111, %r112;
	add.s32 	%r136, %r136, 8;
$L__BB0_11:
	setp.eq.s32 	%p8, %r22, 0;
	@%p8 bra 	$L__BB0_17;
	and.b32  	%r28, %r7, 3;
	setp.lt.u32 	%p9, %r22, 4;
	@%p9 bra 	$L__BB0_14;
	shl.b32 	%r114, %r136, 2;
	add.s32 	%r116, %r47, %r114;
	ld.shared.u32 	%r117, [%r116];
	add.s32 	%r118, %r143, %r117;
	ld.shared.u32 	%r119, [%r116+4];
	add.s32 	%r120, %r118, %r119;
	ld.shared.u32 	%r121, [%r116+8];
	add.s32 	%r122, %r120, %r121;
	ld.shared.u32 	%r123, [%r116+12];
	add.s32 	%r143, %r122, %r123;
	add.s32 	%r136, %r136, 4;
$L__BB0_14:
	setp.eq.s32 	%p10, %r28, 0;
	@%p10 bra 	$L__BB0_17;
	shl.b32 	%r124, %r136, 2;
	add.s32 	%r141, %r47, %r124;
	neg.s32 	%r140, %r28;
$L__BB0_16:
	.pragma "nounroll";
	ld.shared.u32 	%r126, [%r141];
	add.s32 	%r143, %r143, %r126;
	add.s32 	%r141, %r141, 4;
	add.s32 	%r140, %r140, 1;
	setp.ne.s32 	%p11, %r140, 0;
	@%p11 bra 	$L__BB0_16;
$L__BB0_17:
	st.shared.u32 	[shared], %r143;
$L__BB0_18:
	cvta.to.global.u64 	%rd6, %rd1;
	mul.wide.u32 	%rd7, %r2, 4;
	add.s64 	%rd8, %rd6, %rd7;
	st.global.u32 	[%rd8], %r143;
$L__BB0_19:
	ret;

}


// ===== COMPILED SASS (sm_100) =====

	.target	sm_100

	.elftype	@"ET_EXEC"


//--------------------- .note.nv.tkinfo           --------------------------
	.section	.note.nv.tkinfo,"",@"SHT_NOTE"
	.sectionflags	@"SHF_NOTE_NV_TKINFO"
	.tkinfo
        /*0018*/ 	.word	0x00000002
        /*0030*/ 	.string	""
        /*0030*/ 	.string	"ptxas"
        /*0030*/ 	.string	"Cuda compilation tools, release 13.0, V13.0.88"
        /*0030*/ 	.string	"Build cuda_13.0.r13.0/compiler.36424714_0"
        /*0030*/ 	.string	"-arch sm_100 -m 64 "



//--------------------- .note.nv.cuinfo           --------------------------
	.section	.note.nv.cuinfo,"",@"SHT_NOTE"
	.sectionflags	@"SHF_NOTE_NV_CUINFO"
        /*0018*/ 	.short	0x0002
        /*001a*/ 	.short	0x0064
        /*001c*/ 	.short	0x0082
	.zero		2


//--------------------- .nv.info                  --------------------------
	.section	.nv.info,"",@"SHT_CUDA_INFO"
	.align	4


	//----- nvinfo : EIATTR_REGCOUNT
	.align		4
        /*0000*/ 	.byte	0x04, 0x2f
        /*0002*/ 	.short	(.L_1 - .L_0)
	.align		4
.L_0:
        /*0004*/ 	.word	index@(_Z3sumPiS_)
        /*0008*/ 	.word	0x00000019


	//----- nvinfo : EIATTR_FRAME_SIZE
	.align		4
.L_1:
        /*000c*/ 	.byte	0x04, 0x11
        /*000e*/ 	.short	(.L_3 - .L_2)
	.align		4
.L_2:
        /*0010*/ 	.word	index@(_Z3sumPiS_)
        /*0014*/ 	.word	0x00000000


	//----- nvinfo : EIATTR_MIN_STACK_SIZE
	.align		4
.L_3:
        /*0018*/ 	.byte	0x04, 0x12
        /*001a*/ 	.short	(.L_5 - .L_4)
	.align		4
.L_4:
        /*001c*/ 	.word	index@(_Z3sumPiS_)
        /*0020*/ 	.word	0x00000000
.L_5:


//--------------------- .nv.compat                --------------------------
	.section	.nv.compat,"",@"SHT_CUDA_COMPAT_INFO"
	.align	4
        /*0000*/ 	.byte	0x02, 0x09, 0x00, 0x00, 0x02, 0x02, 0x01, 0x00, 0x02, 0x05, 0x05, 0x00, 0x03, 0x07, 0x01, 0x01
        /*0010*/ 	.byte	0x02, 0x03, 0x00, 0x00, 0x02, 0x06, 0x01, 0x00, 0x04, 0x0b, 0x08, 0x00, 0x09, 0x00, 0x00, 0x00
        /*0020*/ 	.byte	0x00, 0x00, 0x00, 0x00


//--------------------- .nv.info._Z3sumPiS_       --------------------------
	.section	.nv.info._Z3sumPiS_,"",@"SHT_CUDA_INFO"
	.sectionflags	@""
	.align	4


	//----- nvinfo : EIATTR_CUDA_API_VERSION
	.align		4
        /*0000*/ 	.byte	0x04, 0x37
        /*0002*/ 	.short	(.L_7 - .L_6)
.L_6:
        /*0004*/ 	.word	0x00000082


	//----- nvinfo : EIATTR_KPARAM_INFO
	.align		4
.L_7:
        /*0008*/ 	.byte	0x04, 0x17
        /*000a*/ 	.short	(.L_9 - .L_8)
.L_8:
        /*000c*/ 	.word	0x00000000
        /*0010*/ 	.short	0x0001
        /*0012*/ 	.short	0x0008
        /*0014*/ 	.byte	0x00, 0xf5, 0x21, 0x00


	//----- nvinfo : EIATTR_KPARAM_INFO
	.align		4
.L_9:
        /*0018*/ 	.byte	0x04, 0x17
        /*001a*/ 	.short	(.L_11 - .L_10)
.L_10:
        /*001c*/ 	.word	0x00000000
        /*0020*/ 	.short	0x0000
        /*0022*/ 	.short	0x0000
        /*0024*/ 	.byte	0x00, 0xf5, 0x21, 0x00


	//----- nvinfo : EIATTR_SPARSE_MMA_MASK
	.align		4
.L_11:
        /*0028*/ 	.byte	0x03, 0x50
        /*002a*/ 	.short	0x0000


	//----- nvinfo : EIATTR_MAXREG_COUNT
	.align		4
        /*002c*/ 	.byte	0x03, 0x1b
        /*002e*/ 	.short	0x00ff


	//----- nvinfo : EIATTR_NUM_BARRIERS
	.align		4
        /*0030*/ 	.byte	0x02, 0x4c
        /*0032*/ 	.byte	0x01
	.zero		1


	//----- nvinfo : EIATTR_MERCURY_ISA_VERSION
	.align		4
        /*0034*/ 	.byte	0x03, 0x5f
        /*0036*/ 	.short	0x0101


	//----- nvinfo : EIATTR_UNUSED_LOAD_BYTE_OFFSET
	.align		4
        /*0038*/ 	.byte	0x04, 0x44
        /*003a*/ 	.short	(.L_13 - .L_12)


	//   ....[0]....
.L_12:
        /*003c*/ 	.word	0x00000280
        /*0040*/ 	.word	0x0000fff0


	//----- nvinfo : EIATTR_VRC_CTA_INIT_COUNT
	.align		4
.L_13:
        /*0044*/ 	.byte	0x02, 0x4a
	.zero		1
	.zero		1


	//----- nvinfo : EIATTR_EXIT_INSTR_OFFSETS
	.align		4
        /*0048*/ 	.byte	0x04, 0x1c
        /*004a*/ 	.short	(.L_15 - .L_14)


	//   ....[0]....
.L_14:
        /*004c*/ 	.word	0x00000180


	//   ....[1]....
        /*0050*/ 	.word	0x00000690


	//----- nvinfo : EIATTR_CBANK_PARAM_SIZE
	.align		4
.L_15:
        /*0054*/ 	.byte	0x03, 0x19
        /*0056*/ 	.short	0x0010


	//----- nvinfo : EIATTR_PARAM_CBANK
	.align		4
        /*0058*/ 	.byte	0x04, 0x0a
        /*005a*/ 	.short	(.L_17 - .L_16)
	.align		4
.L_16:
        /*005c*/ 	.word	index@(.nv.constant0._Z3sumPiS_)
        /*0060*/ 	.short	0x0380
        /*0062*/ 	.short	0x0010


	//----- nvinfo : EIATTR_SW_WAR
	.align		4
.L_17:
        /*0064*/ 	.byte	0x04, 0x36
        /*0066*/ 	.short	(.L_19 - .L_18)
.L_18:
        /*0068*/ 	.word	0x00000008
.L_19:


//--------------------- .nv.callgraph             --------------------------
	.section	.nv.callgraph,"",@"SHT_CUDA_CALLGRAPH"
	.align	4
	.sectionentsize	8
	.align		4
        /*0000*/ 	.word	0x00000000
	.align		4
        /*0004*/ 	.word	0xffffffff
	.align		4
        /*0008*/ 	.word	0x00000000
	.align		4
        /*000c*/ 	.word	0xfffffffe
	.align		4
        /*0010*/ 	.word	0x00000000
	.align		4
        /*0014*/ 	.word	0xfffffffd
	.align		4
        /*0018*/ 	.word	0x00000000
	.align		4
        /*001c*/ 	.word	0xfffffffc


//--------------------- .text._Z3sumPiS_          --------------------------
	.section	.text._Z3sumPiS_,"ax",@progbits
	.align	128
        .global         _Z3sumPiS_
        .type           _Z3sumPiS_,@function
        .size           _Z3sumPiS_,(.L_x_8 - _Z3sumPiS_)
        .other          _Z3sumPiS_,@"STO_CUDA_ENTRY STV_DEFAULT"
_Z3sumPiS_:
.text._Z3sumPiS_:
[----:B------:R-:W-:Y:S01]  /*0000*/  LDC R1, c[0x0][0x37c] ;  /* 0x0000df00ff017b82 */ /* 0x000fe20000000800 */
[----:B------:R-:W0:Y:S07]  /*0010*/  S2R R7, SR_TID.X ;  /* 0x0000000000077919 */ /* 0x000e2e0000002100 */
[----:B------:R-:W0:Y:S01]  /*0020*/  LDC R9, c[0x0][0x360] ;  /* 0x0000d800ff097b82 */ /* 0x000e220000000800 */
[----:B------:R-:W1:Y:S01]  /*0030*/  LDCU.64 UR8, c[0x0][0x358] ;  /* 0x00006b00ff0877ac */ /* 0x000e620008000a00 */
[----:B------:R-:W0:Y:S06]  /*0040*/  S2R R0, SR_CTAID.X ;  /* 0x0000000000007919 */ /* 0x000e2c0000002500 */
[----:B------:R-:W2:Y:S01]  /*0050*/  LDC.64 R2, c[0x0][0x380] ;  /* 0x0000e000ff027b82 */ /* 0x000ea20000000a00 */
[----:B0-----:R-:W-:-:S04]  /*0060*/  IMAD R5, R0, R9, R7 ;  /* 0x0000000900057224 */ /* 0x001fc800078e0207 */
[----:B--2---:R-:W-:-:S06]  /*0070*/  IMAD.WIDE.U32 R2, R5, 0x4, R2 ;  /* 0x0000000405027825 */ /* 0x004fcc00078e0002 */
[----:B-1----:R-:W2:Y:S01]  /*0080*/  LDG.E R2, desc[UR8][R2.64] ;  /* 0x0000000802027981 */ /* 0x002ea2000c1e1900 */
[----:B------:R-:W0:Y:S01]  /*0090*/  S2UR UR5, SR_CgaCtaId ;  /* 0x00000000000579c3 */ /* 0x000e220000008800 */
[----:B------:R-:W-:Y:S01]  /*00a0*/  UMOV UR4, 0x400 ;  /* 0x0000040000047882 */ /* 0x000fe20000000000 */
[----:B------:R-:W-:Y:S02]  /*00b0*/  SHF.R.U32.HI R4, RZ, 0x1, R9 ;  /* 0x00000001ff047819 */ /* 0x000fe40000011609 */
[C---:B------:R-:W-:Y:S02]  /*00c0*/  ISETP.NE.AND P1, PT, R7.reuse, RZ, PT ;  /* 0x000000ff0700720c */ /* 0x040fe40003f25270 */
[----:B------:R-:W-:Y:S01]  /*00d0*/  ISETP.GE.U32.AND P0, PT, R7, R4, PT ;  /* 0x000000040700720c */ /* 0x000fe20003f06070 */
[----:B0-----:R-:W-:-:S06]  /*00e0*/  ULEA UR5, UR5, UR4, 0x18 ;  /* 0x0000000405057291 */ /* 0x001fcc000f8ec0ff */
[----:B------:R-:W-:-:S06]  /*00f0*/  LEA R5, R7, UR5, 0x2 ;  /* 0x0000000507057c11 */ /* 0x000fcc000f8e10ff */
[----:B------:R-:W-:Y:S01]  /*0100*/  @!P0 IMAD R6, R4, 0x4, R5 ;  /* 0x0000000404068824 */ /* 0x000fe200078e0205 */
[----:B--2---:R-:W-:Y:S01]  /*0110*/  STS [R5], R2 ;  /* 0x0000000205007388 */ /* 0x004fe20000000800 */
[----:B------:R-:W-:Y:S06]  /*0120*/  BAR.SYNC.DEFER_BLOCKING 0x0 ;  /* 0x0000000000007b1d */ /* 0x000fec0000010000 */
[----:B------:R-:W-:Y:S04]  /*0130*/  @!P0 LDS R6, [R6] ;  /* 0x0000000006068984 */ /* 0x000fe80000000800 */
[----:B------:R-:W0:Y:S02]  /*0140*/  @!P0 LDS R3, [R5] ;  /* 0x0000000005038984 */ /* 0x000e240000000800 */
[----:B0-----:R-:W-:-:S05]  /*0150*/  @!P0 IMAD.IADD R8, R6, 0x1, R3 ;  /* 0x0000000106088824 */ /* 0x001fca00078e0203 */
[----:B------:R0:W-:Y:S01]  /*0160*/  @!P0 STS [R5], R8 ;  /* 0x0000000805008388 */ /* 0x0001e20000000800 */
[----:B------:R-:W-:Y:S06]  /*0170*/  BAR.SYNC.DEFER_BLOCKING 0x0 ;  /* 0x0000000000007b1d */ /* 0x000fec0000010000 */
[----:B------:R-:W-:Y:S05]  /*0180*/  @P1 EXIT ;  /* 0x000000000000194d */ /* 0x000fea0003800000 */
[----:B------:R-:W1:Y:S01]  /*0190*/  LDS R2, [UR5] ;  /* 0x00000005ff027984 */ /* 0x000e620008000800 */
[----:B------:R-:W-:-:S05]  /*01a0*/  IMAD.IADD R3, R9, 0x1, -R4 ;  /* 0x0000000109037824 */ /* 0x000fca00078e0a04 */
[----:B------:R-:W-:-:S13]  /*01b0*/  ISETP.NE.AND P0, PT, R3, 0x1, PT ;  /* 0x000000010300780c */ /* 0x000fda0003f05270 */
[----:B------:R-:W-:Y:S05]  /*01c0*/  @!P0 BRA `(.L_x_0) ;  /* 0x0000000400248947 */ /* 0x000fea0003800000 */
[----:B0-----:R-:W-:Y:S01]  /*01d0*/  VIADD R5, R3, 0xfffffffe ;  /* 0xfffffffe03057836 */ /* 0x001fe20000000000 */
[----:B------:R-:W-:Y:S01]  /*01e0*/  LOP3.LUT R3, RZ, R4, RZ, 0x33, !PT ;  /* 0x00000004ff037212 */ /* 0x000fe200078e33ff */
[----:B------:R-:W-:-:S03]  /*01f0*/  UMOV UR4, 0x1 ;  /* 0x0000000100047882 */ /* 0x000fc60000000000 */
[----:B------:R-:W-:Y:S01]  /*0200*/  ISETP.GE.U32.AND P0, PT, R5, 0xf, PT ;  /* 0x0000000f0500780c */ /* 0x000fe20003f06070 */
[----:B------:R-:W-:-:S05]  /*0210*/  IMAD.IADD R3, R3, 0x1, R9 ;  /* 0x0000000103037824 */ /* 0x000fca00078e0209 */
[----:B------:R-:W-:-:S07]  /*0220*/  LOP3.LUT R21, R3, 0xf, RZ, 0xc0, !PT ;  /* 0x0000000f03157812 */ /* 0x000fce00078ec0ff */
[----:B------:R-:W-:Y:S05]  /*0230*/  @!P0 BRA `(.L_x_1) ;  /* 0x00000000005c8947 */ /* 0x000fea0003800000 */
[----:B------:R-:W-:Y:S01]  /*0240*/  LOP3.LUT R4, R3, 0xfffffff0, RZ, 0xc0, !PT ;  /* 0xfffffff003047812 */ /* 0x000fe200078ec0ff */
[----:B------:R-:W-:Y:S01]  /*0250*/  UIADD3 UR6, UPT, UPT, UR5, 0x20, URZ ;  /* 0x0000002005067890 */ /* 0x000fe2000fffe0ff */
[----:B------:R-:W-:-:S03]  /*0260*/  UMOV UR4, URZ ;  /* 0x000000ff00047c82 */ /* 0x000fc60008000000 */
[----:B------:R-:W-:-:S08]  /*0270*/  IMAD.MOV R20, RZ, RZ, -R4 ;  /* 0x000000ffff147224 */ /* 0x000fd000078e0a04 */
.L_x_2:
[----:B------:R-:W1:Y:S01]  /*0280*/  LDS.128 R4, [UR6+-0x20] ;  /* 0xffffe006ff047984 */ /* 0x000e620008000c00 */
[----:B------:R-:W-:Y:S01]  /*0290*/  VIADD R20, R20, 0x10 ;  /* 0x0000001014147836 */ /* 0x000fe20000000000 */
[----:B------:R-:W-:Y:S02]  /*02a0*/  UIADD3 UR4, UPT, UPT, UR4, 0x10, URZ ;  /* 0x0000001004047890 */ /* 0x000fe4000fffe0ff */
[----:B------:R-:W0:Y:S02]  /*02b0*/  LDS.128 R8, [UR6+-0x10] ;  /* 0xfffff006ff087984 */ /* 0x000e240008000c00 */
[----:B------:R-:W-:Y:S02]  /*02c0*/  ISETP.NE.AND P0, PT, R20, RZ, PT ;  /* 0x000000ff1400720c */ /* 0x000fe40003f05270 */
[----:B------:R-:W2:Y:S04]  /*02d0*/  LDS.128 R12, [UR6] ;  /* 0x00000006ff0c7984 */ /* 0x000ea80008000c00 */
[----:B------:R-:W3:Y:S04]  /*02e0*/  LDS.128 R16, [UR6+0x10] ;  /* 0x00001006ff107984 */ /* 0x000ee80008000c00 */
[----:B------:R-:W4:Y:S01]  /*02f0*/  LDS R22, [UR6+0x20] ;  /* 0x00002006ff167984 */ /* 0x000f220008000800 */
[----:B------:R-:W-:Y:S01]  /*0300*/  UIADD3 UR6, UPT, UPT, UR6, 0x40, URZ ;  /* 0x0000004006067890 */ /* 0x000fe2000fffe0ff */
[----:B-1----:R-:W-:-:S04]  /*0310*/  IADD3 R5, PT, PT, R6, R2, R5 ;  /* 0x0000000206057210 */ /* 0x002fc80007ffe005 */
[----:B0-----:R-:W-:-:S04]  /*0320*/  IADD3 R5, PT, PT, R8, R5, R7 ;  /* 0x0000000508057210 */ /* 0x001fc80007ffe007 */
[----:B------:R-:W-:-:S04]  /*0330*/  IADD3 R5, PT, PT, R10, R5, R9 ;  /* 0x000000050a057210 */ /* 0x000fc80007ffe009 */
[----:B--2---:R-:W-:-:S04]  /*0340*/  IADD3 R5, PT, PT, R12, R5, R11 ;  /* 0x000000050c057210 */ /* 0x004fc80007ffe00b */
[----:B------:R-:W-:-:S04]  /*0350*/  IADD3 R5, PT, PT, R14, R5, R13 ;  /* 0x000000050e057210 */ /* 0x000fc80007ffe00d */
[----:B---3--:R-:W-:-:S04]  /*0360*/  IADD3 R5, PT, PT, R16, R5, R15 ;  /* 0x0000000510057210 */ /* 0x008fc80007ffe00f */
[----:B------:R-:W-:-:S04]  /*0370*/  IADD3 R18, PT, PT, R18, R5, R17 ;  /* 0x0000000512127210 */ /* 0x000fc80007ffe011 */
[----:B----4-:R-:W-:Y:S01]  /*0380*/  IADD3 R2, PT, PT, R22, R18, R19 ;  /* 0x0000001216027210 */ /* 0x010fe20007ffe013 */
[----:B------:R-:W-:Y:S06]  /*0390*/  @P0 BRA `(.L_x_2) ;  /* 0xfffffffc00b80947 */ /* 0x000fec000383ffff */
[----:B------:R-:W-:-:S12]  /*03a0*/  UIADD3 UR4, UPT, UPT, UR4, 0x1, URZ ;  /* 0x0000000104047890 */ /* 0x000fd8000fffe0ff */
.L_x_1:
[----:B------:R-:W-:-:S13]  /*03b0*/  ISETP.NE.AND P0, PT, R21, RZ, PT ;  /* 0x000000ff1500720c */ /* 0x000fda0003f05270 */
[----:B------:R-:W-:Y:S05]  /*03c0*/  @!P0 BRA `(.L_x_3) ;  /* 0x0000000000a08947 */ /* 0x000fea0003800000 */
[----:B------:R-:W-:Y:S02]  /*03d0*/  ISETP.GE.U32.AND P0, PT, R21, 0x8, PT ;  /* 0x000000081500780c */ /* 0x000fe40003f06070 */
[----:B------:R-:W-:-:S04]  /*03e0*/  LOP3.LUT R12, R3, 0x7, RZ, 0xc0, !PT ;  /* 0x00000007030c7812 */ /* 0x000fc800078ec0ff */
[----:B------:R-:W-:-:S07]  /*03f0*/  ISETP.NE.AND P1, PT, R12, RZ, PT ;  /* 0x000000ff0c00720c */ /* 0x000fce0003f25270 */
[----:B------:R-:W-:Y:S06]  /*0400*/  @!P0 BRA `(.L_x_4) ;  /* 0x0000000000388947 */ /* 0x000fec0003800000 */
[----:B------:R-:W-:Y:S02]  /*0410*/  ULEA UR6, UR4, UR5, 0x2 ;  /* 0x0000000504067291 */ /* 0x000fe4000f8e10ff */
[----:B------:R-:W-:-:S07]  /*0420*/  UIADD3 UR4, UPT, UPT, UR4, 0x8, URZ ;  /* 0x0000000804047890 */ /* 0x000fce000fffe0ff */
[----:B------:R-:W-:Y:S04]  /*0430*/  LDS R5, [UR6] ;  /* 0x00000006ff057984 */ /* 0x000fe80008000800 */
[----:B------:R-:W1:Y:S04]  /*0440*/  LDS R4, [UR6+0x4] ;  /* 0x00000406ff047984 */ /* 0x000e680008000800 */
[----:B------:R-:W-:Y:S04]  /*0450*/  LDS R7, [UR6+0x8] ;  /* 0x00000806ff077984 */ /* 0x000fe80008000800 */
[----:B------:R-:W0:Y:S04]  /*0460*/  LDS R6, [UR6+0xc] ;  /* 0x00000c06ff067984 */ /* 0x000e280008000800 */
[----:B------:R-:W-:Y:S04]  /*0470*/  LDS R9, [UR6+0x10] ;  /* 0x00001006ff097984 */ /* 0x000fe80008000800 */
[----:B------:R-:W2:Y:S04]  /*0480*/  LDS R8, [UR6+0x14] ;  /* 0x00001406ff087984 */ /* 0x000ea80008000800 */
[----:B------:R-:W-:Y:S04]  /*0490*/  LDS R11, [UR6+0x18] ;  /* 0x00001806ff0b7984 */ /* 0x000fe80008000800 */
[----:B------:R-:W3:Y:S01]  /*04a0*/  LDS R10, [UR6+0x1c] ;  /* 0x00001c06ff0a7984 */ /* 0x000ee20008000800 */
[----:B-1----:R-:W-:-:S04]  /*04b0*/  IADD3 R4, PT, PT, R4, R2, R5 ;  /* 0x0000000204047210 */ /* 0x002fc80007ffe005 */
[----:B0-----:R-:W-:-:S04]  /*04c0*/  IADD3 R4, PT, PT, R6, R4, R7 ;  /* 0x0000000406047210 */ /* 0x001fc80007ffe007 */
[----:B--2---:R-:W-:-:S04]  /*04d0*/  IADD3 R4, PT, PT, R8, R4, R9 ;  /* 0x0000000408047210 */ /* 0x004fc80007ffe009 */
[----:B---3--:R-:W-:-:S07]  /*04e0*/  IADD3 R2, PT, PT, R10, R4, R11 ;  /* 0x000000040a027210 */ /* 0x008fce0007ffe00b */
.L_x_4:
        /* <DEDUP_REMOVED lines=10> */
[----:B------:R-:W0:Y:S01]  /*0590*/  LDS R6, [UR6+0xc] ;  /* 0x00000c06ff067984 */ /* 0x000e220008000800 */
[----:B-1----:R-:W-:-:S04]  /*05a0*/  IADD3 R2, PT, PT, R4, R2, R5 ;  /* 0x0000000204027210 */ /* 0x002fc80007ffe005 */
[----:B0-----:R-:W-:-:S07]  /*05b0*/  IADD3 R2, PT, PT, R6, R2, R7 ;  /* 0x0000000206027210 */ /* 0x001fce0007ffe007 */
.L_x_5:
[----:B------:R-:W-:Y:S05]  /*05c0*/  @!P1 BRA `(.L_x_3) ;  /* 0x0000000000209947 */ /* 0x000fea0003800000 */
[----:B------:R-:W-:Y:S01]  /*05d0*/  IMAD.MOV R3, RZ, RZ, -R3 ;  /* 0x000000ffff037224 */ /* 0x000fe200078e0a03 */
[----:B------:R-:W-:-:S12]  /*05e0*/  ULEA UR4, UR4, UR5, 0x2 ;  /* 0x0000000504047291 */ /* 0x000fd8000f8e10ff */
.L_x_6:
[----:B------:R-:W1:Y:S01]  /*05f0*/  LDS R5, [UR4] ;  /* 0x00000004ff057984 */ /* 0x000e620008000800 */
[----:B------:R-:W-:Y:S01]  /*0600*/  VIADD R3, R3, 0x1 ;  /* 0x0000000103037836 */ /* 0x000fe20000000000 */
[----:B------:R-:W-:-:S04]  /*0610*/  UIADD3 UR4, UPT, UPT, UR4, 0x4, URZ ;  /* 0x0000000404047890 */ /* 0x000fc8000fffe0ff */
[----:B------:R-:W-:Y:S01]  /*0620*/  ISETP.NE.AND P0, PT, R3, RZ, PT ;  /* 0x000000ff0300720c */ /* 0x000fe20003f05270 */
[----:B-1----:R-:W-:-:S12]  /*0630*/  IMAD.IADD R2, R5, 0x1, R2 ;  /* 0x0000000105027824 */ /* 0x002fd800078e0202 */
[----:B------:R-:W-:Y:S05]  /*0640*/  @P0 BRA `(.L_x_6) ;  /* 0xfffffffc00e80947 */ /* 0x000fea000383ffff */
.L_x_3:
[----:B-1----:R2:W-:Y:S02]  /*0650*/  STS [UR5], R2 ;  /* 0x00000002ff007988 */ /* 0x0025e40008000805 */
.L_x_0:
[----:B0-----:R-:W0:Y:S02]  /*0660*/  LDC.64 R4, c[0x0][0x388] ;  /* 0x0000e200ff047b82 */ /* 0x001e240000000a00 */
[----:B0-----:R-:W-:-:S05]  /*0670*/  IMAD.WIDE.U32 R4, R0, 0x4, R4 ;  /* 0x0000000400047825 */ /* 0x001fca00078e0004 */
[----:B-1----:R-:W-:Y:S01]  /*0680*/  STG.E desc[UR8][R4.64], R2 ;  /* 0x0000000204007986 */ /* 0x002fe2000c101908 */
[----:B------:R-:W-:Y:S05]  /*0690*/  EXIT ;  /* 0x000000000000794d */ /* 0x000fea0003800000 */
.L_x_7:
[----:B------:R-:W-:-:S00]  /*06a0*/  BRA `(.L_x_7) ;  /* 0xfffffffc00fc7947 */ /* 0x000fc0000383ffff */
[----:B------:R-:W-:-:S00]  /*06b0*/  NOP ;  /* 0x0000000000007918 */ /* 0x000fc00000000000 */
        /* <DEDUP_REMOVED lines=12> */
.L_x_8:


//--------------------- .nv.shared._Z3sumPiS_     --------------------------
	.section	.nv.shared._Z3sumPiS_,"aw",@nobits
	.sectionflags	@""
	.align	16
	.zero		1024


//--------------------- .nv.shared.reserved.0     --------------------------
	.section	.nv.shared.reserved.0,"aw",@nobits
	.weak		__nv_reservedSMEM_offset_0_alias
	.size		__nv_reservedSMEM_offset_0_alias, 0, 64
	.other		__nv_reservedSMEM_offset_0_alias,@"STO_CUDA_RESERVED_SHARED STV_DEFAULT"
__nv_reservedSMEM_offset_0_alias:
	.zero		0
	.zero		64


//--------------------- .nv.constant0._Z3sumPiS_  --------------------------
	.section	.nv.constant0._Z3sumPiS_,"a",@progbits
	.sectionflags	@""
	.align	4
.nv.constant0._Z3sumPiS_:
	.zero		912


//--------------------- SYMBOLS --------------------------

	.type		.nv.reservedSmem.offset0,@object
	.size		.nv.reservedSmem.offset0,0x4
	.type		.nv.reservedSmem.cap,@object
	.size		.nv.reservedSmem.cap,0x4
